//
// Generated by NVIDIA NVVM Compiler
//
// Compiler Build ID: CL-36424714
// Cuda compilation tools, release 13.0, V13.0.88
// Based on NVVM 20.0.0
//

.version 9.0
.target sm_100
.address_size 64

	// .globl	_Z13reduce_kernelPfS_i
.extern .shared .align 16 .b8 sdata[];

.visible .entry _Z13reduce_kernelPfS_i(
	.param .u64 .ptr .align 1 _Z13reduce_kernelPfS_i_param_0,
	.param .u64 .ptr .align 1 _Z13reduce_kernelPfS_i_param_1,
	.param .u32 _Z13reduce_kernelPfS_i_param_2
)
{
	.reg .pred 	%p<6>;
	.reg .b32 	%r<14>;
	.reg .b32 	%f<9>;
	.reg .b64 	%rd<9>;

	ld.param.u64 	%rd1, [_Z13reduce_kernelPfS_i_param_0];
	ld.param.u64 	%rd2, [_Z13reduce_kernelPfS_i_param_1];
	ld.param.u32 	%r8, [_Z13reduce_kernelPfS_i_param_2];
	mov.u32 	%r1, %tid.x;
	mov.u32 	%r2, %ctaid.x;
	mov.u32 	%r13, %ntid.x;
	mad.lo.s32 	%r4, %r2, %r13, %r1;
	setp.ge.s32 	%p1, %r4, %r8;
	mov.f32 	%f8, 0f00000000;
	@%p1 bra 	$L__BB0_2;
	cvta.to.global.u64 	%rd3, %rd2;
	mul.wide.s32 	%rd4, %r4, 4;
	add.s64 	%rd5, %rd3, %rd4;
	ld.global.f32 	%f8, [%rd5];
$L__BB0_2:
	shl.b32 	%r9, %r1, 2;
	mov.u32 	%r10, sdata;
	add.s32 	%r5, %r10, %r9;
	st.shared.f32 	[%r5], %f8;
	bar.sync 	0;
	setp.lt.u32 	%p2, %r13, 2;
	@%p2 bra 	$L__BB0_6;
$L__BB0_3:
	shr.u32 	%r7, %r13, 1;
	setp.ge.u32 	%p3, %r1, %r7;
	@%p3 bra 	$L__BB0_5;
	shl.b32 	%r11, %r7, 2;
	add.s32 	%r12, %r5, %r11;
	ld.shared.f32 	%f4, [%r12];
	ld.shared.f32 	%f5, [%r5];
	add.f32 	%f6, %f4, %f5;
	st.shared.f32 	[%r5], %f6;
$L__BB0_5:
	bar.sync 	0;
	setp.gt.u32 	%p4, %r13, 3;
	mov.u32 	%r13, %r7;
	@%p4 bra 	$L__BB0_3;
$L__BB0_6:
	setp.ne.s32 	%p5, %r1, 0;
	@%p5 bra 	$L__BB0_8;
	ld.shared.f32 	%f7, [sdata];
	cvta.to.global.u64 	%rd6, %rd1;
	mul.wide.u32 	%rd7, %r2, 4;
	add.s64 	%rd8, %rd6, %rd7;
	st.global.f32 	[%rd8], %f7;
$L__BB0_8:
	ret;

}


// ===== COMPILED SASS (sm_100) =====

	.target	sm_100

	.elftype	@"ET_EXEC"


//--------------------- .note.nv.tkinfo           --------------------------
	.section	.note.nv.tkinfo,"",@"SHT_NOTE"
	.sectionflags	@"SHF_NOTE_NV_TKINFO"
	.tkinfo
        /*0018*/ 	.word	0x00000002
        /*0030*/ 	.string	""
        /*0030*/ 	.string	"ptxas"
        /*0030*/ 	.string	"Cuda compilation tools, release 13.0, V13.0.88"
        /*0030*/ 	.string	"Build cuda_13.0.r13.0/compiler.36424714_0"
        /*0030*/ 	.string	"-arch sm_100 -m 64 "



//--------------------- .note.nv.cuinfo           --------------------------
	.section	.note.nv.cuinfo,"",@"SHT_NOTE"
	.sectionflags	@"SHF_NOTE_NV_CUINFO"
        /*0018*/ 	.short	0x0002
        /*001a*/ 	.short	0x0064
        /*001c*/ 	.short	0x0082
	.zero		2


//--------------------- .nv.info                  --------------------------
	.section	.nv.info,"",@"SHT_CUDA_INFO"
	.align	4


	//----- nvinfo : EIATTR_REGCOUNT
	.align		4
        /*0000*/ 	.byte	0x04, 0x2f
        /*0002*/ 	.short	(.L_1 - .L_0)
	.align		4
.L_0:
        /*0004*/ 	.word	index@(_Z13reduce_kernelPfS_i)
        /*0008*/ 	.word	0x0000000b


	//----- nvinfo : EIATTR_FRAME_SIZE
	.align		4
.L_1:
        /*000c*/ 	.byte	0x04, 0x11
        /*000e*/ 	.short	(.L_3 - .L_2)
	.align		4
.L_2:
        /*0010*/ 	.word	index@(_Z13reduce_kernelPfS_i)
        /*0014*/ 	.word	0x00000000


	//----- nvinfo : EIATTR_MIN_STACK_SIZE
	.align		4
.L_3:
        /*0018*/ 	.byte	0x04, 0x12
        /*001a*/ 	.short	(.L_5 - .L_4)
	.align		4
.L_4:
        /*001c*/ 	.word	index@(_Z13reduce_kernelPfS_i)
        /*0020*/ 	.word	0x00000000
.L_5:


//--------------------- .nv.compat                --------------------------
	.section	.nv.compat,"",@"SHT_CUDA_COMPAT_INFO"
	.align	4
        /*0000*/ 	.byte	0x02, 0x09, 0x00, 0x00, 0x02, 0x02, 0x01, 0x00, 0x02, 0x05, 0x05, 0x00, 0x03, 0x07, 0x01, 0x01
        /*0010*/ 	.byte	0x02, 0x03, 0x00, 0x00, 0x02, 0x06, 0x01, 0x00, 0x04, 0x0b, 0x08, 0x00, 0x09, 0x00, 0x00, 0x00
        /*0020*/ 	.byte	0x00, 0x00, 0x00, 0x00


//--------------------- .nv.info._Z13reduce_kernelPfS_i --------------------------
	.section	.nv.info._Z13reduce_kernelPfS_i,"",@"SHT_CUDA_INFO"
	.sectionflags	@""
	.align	4


	//----- nvinfo : EIATTR_CUDA_API_VERSION
	.align		4
        /*0000*/ 	.byte	0x04, 0x37
        /*0002*/ 	.short	(.L_7 - .L_6)
.L_6:
        /*0004*/ 	.word	0x00000082


	//----- nvinfo : EIATTR_KPARAM_INFO
	.align		4
.L_7:
        /*0008*/ 	.byte	0x04, 0x17
        /*000a*/ 	.short	(.L_9 - .L_8)
.L_8:
        /*000c*/ 	.word	0x00000000
        /*0010*/ 	.short	0x0002
        /*0012*/ 	.short	0x0010
        /*0014*/ 	.byte	0x00, 0xf0, 0x11, 0x00


	//----- nvinfo : EIATTR_KPARAM_INFO
	.align		4
.L_9:
        /*0018*/ 	.byte	0x04, 0x17
        /*001a*/ 	.short	(.L_11 - .L_10)
.L_10:
        /*001c*/ 	.word	0x00000000
        /*0020*/ 	.short	0x0001
        /*0022*/ 	.short	0x0008
        /*0024*/ 	.byte	0x00, 0xf5, 0x21, 0x00


	//----- nvinfo : EIATTR_KPARAM_INFO
	.align		4
.L_11:
        /*0028*/ 	.byte	0x04, 0x17
        /*002a*/ 	.short	(.L_13 - .L_12)
.L_12:
        /*002c*/ 	.word	0x00000000
        /*0030*/ 	.short	0x0000
        /*0032*/ 	.short	0x0000
        /*0034*/ 	.byte	0x00, 0xf5, 0x21, 0x00


	//----- nvinfo : EIATTR_SPARSE_MMA_MASK
	.align		4
.L_13:
        /*0038*/ 	.byte	0x03, 0x50
        /*003a*/ 	.short	0x0000


	//----- nvinfo : EIATTR_MAXREG_COUNT
	.align		4
        /*003c*/ 	.byte	0x03, 0x1b
        /*003e*/ 	.short	0x00ff


	//----- nvinfo : EIATTR_NUM_BARRIERS
	.align		4
        /*0040*/ 	.byte	0x02, 0x4c
        /*0042*/ 	.byte	0x01
	.zero		1


	//----- nvinfo : EIATTR_MERCURY_ISA_VERSION
	.align		4
        /*0044*/ 	.byte	0x03, 0x5f
        /*0046*/ 	.short	0x0101


	//----- nvinfo : EIATTR_VRC_CTA_INIT_COUNT
	.align		4
        /*0048*/ 	.byte	0x02, 0x4a
	.zero		1
	.zero		1


	//----- nvinfo : EIATTR_EXIT_INSTR_OFFSETS
	.align		4
        /*004c*/ 	.byte	0x04, 0x1c
        /*004e*/ 	.short	(.L_15 - .L_14)


	//   ....[0]....
.L_14:
        /*0050*/ 	.word	0x00000210


	//   ....[1]....
        /*0054*/ 	.word	0x00000290


	//----- nvinfo : EIATTR_CBANK_PARAM_SIZE
	.align		4
.L_15:
        /*0058*/ 	.byte	0x03, 0x19
        /*005a*/ 	.short	0x0014


	//----- nvinfo : EIATTR_PARAM_CBANK
	.align		4
        /*005c*/ 	.byte	0x04, 0x0a
        /*005e*/ 	.short	(.L_17 - .L_16)
	.align		4
.L_16:
        /*0060*/ 	.word	index@(.nv.constant0._Z13reduce_kernelPfS_i)
        /*0064*/ 	.short	0x0380
        /*0066*/ 	.short	0x0014


	//----- nvinfo : EIATTR_SW_WAR
	.align		4
.L_17:
        /*0068*/ 	.byte	0x04, 0x36
        /*006a*/ 	.short	(.L_19 - .L_18)
.L_18:
        /*006c*/ 	.word	0x00000008
.L_19:


//--------------------- .nv.callgraph             --------------------------
	.section	.nv.callgraph,"",@"SHT_CUDA_CALLGRAPH"
	.align	4
	.sectionentsize	8
	.align		4
        /*0000*/ 	.word	0x00000000
	.align		4
        /*0004*/ 	.word	0xffffffff
	.align		4
        /*0008*/ 	.word	0x00000000
	.align		4
        /*000c*/ 	.word	0xfffffffe
	.align		4
        /*0010*/ 	.word	0x00000000
	.align		4
        /*0014*/ 	.word	0xfffffffd
	.align		4
        /*0018*/ 	.word	0x00000000
	.align		4
        /*001c*/ 	.word	0xfffffffc


//--------------------- .text._Z13reduce_kernelPfS_i --------------------------
	.section	.text._Z13reduce_kernelPfS_i,"ax",@progbits
	.align	128
        .global         _Z13reduce_kernelPfS_i
        .type           _Z13reduce_kernelPfS_i,@function
        .size           _Z13reduce_kernelPfS_i,(.L_x_3 - _Z13reduce_kernelPfS_i)
        .other          _Z13reduce_kernelPfS_i,@"STO_CUDA_ENTRY STV_DEFAULT"
_Z13reduce_kernelPfS_i:
.text._Z13reduce_kernelPfS_i:
[----:B------:R-:W-:Y:S01]  /*0000*/  LDC R1, c[0x0][0x37c] ;  /* 0x0000df00ff017b82 */ /* 0x000fe20000000800 */
[----:B------:R-:W0:Y:S01]  /*0010*/  S2R R6, SR_TID.X ;  /* 0x0000000000067919 */ /* 0x000e220000002100 */
[----:B------:R-:W0:Y:S01]  /*0020*/  LDCU UR8, c[0x0][0x360] ;  /* 0x00006c00ff0877ac */ /* 0x000e220008000800 */
[----:B------:R-:W-:Y:S01]  /*0030*/  IMAD.MOV.U32 R4, RZ, RZ, RZ ;  /* 0x000000ffff047224 */ /* 0x000fe200078e00ff */
[----:B------:R-:W0:Y:S01]  /*0040*/  S2R R7, SR_CTAID.X ;  /* 0x0000000000077919 */ /* 0x000e220000002500 */
[----:B------:R-:W1:Y:S01]  /*0050*/  LDCU UR4, c[0x0][0x390] ;  /* 0x00007200ff0477ac */ /* 0x000e620008000800 */
[----:B------:R-:W2:Y:S01]  /*0060*/  LDCU.64 UR6, c[0x0][0x358] ;  /* 0x00006b00ff0677ac */ /* 0x000ea20008000a00 */
[----:B0-----:R-:W-:-:S05]  /*0070*/  IMAD R5, R7, UR8, R6 ;  /* 0x0000000807057c24 */ /* 0x001fca000f8e0206 */
[----:B-1----:R-:W-:-:S13]  /*0080*/  ISETP.GE.AND P0, PT, R5, UR4, PT ;  /* 0x0000000405007c0c */ /* 0x002fda000bf06270 */
[----:B------:R-:W0:Y:S02]  /*0090*/  @!P0 LDC.64 R2, c[0x0][0x388] ;  /* 0x0000e200ff028b82 */ /* 0x000e240000000a00 */
[----:B0-----:R-:W-:-:S05]  /*00a0*/  @!P0 IMAD.WIDE R2, R5, 0x4, R2 ;  /* 0x0000000405028825 */ /* 0x001fca00078e0202 */
[----:B--2---:R-:W2:Y:S01]  /*00b0*/  @!P0 LDG.E R4, desc[UR6][R2.64] ;  /* 0x0000000602048981 */ /* 0x004ea2000c1e1900 */
[----:B------:R-:W0:Y:S01]  /*00c0*/  S2UR UR5, SR_CgaCtaId ;  /* 0x00000000000579c3 */ /* 0x000e220000008800 */
[----:B------:R-:W-:Y:S01]  /*00d0*/  IMAD.U32 R0, RZ, RZ, UR8 ;  /* 0x00000008ff007e24 */ /* 0x000fe2000f8e00ff */
[----:B------:R-:W-:Y:S01]  /*00e0*/  UMOV UR4, 0x400 ;  /* 0x0000040000047882 */ /* 0x000fe20000000000 */
[----:B------:R-:W-:-:S03]  /*00f0*/  ISETP.NE.AND P0, PT, R6, RZ, PT ;  /* 0x000000ff0600720c */ /* 0x000fc60003f05270 */
[----:B------:R-:W-:Y:S01]  /*0100*/  ISETP.GE.U32.AND P1, PT, R0, 0x2, PT ;  /* 0x000000020000780c */ /* 0x000fe20003f26070 */
[----:B0-----:R-:W-:-:S06]  /*0110*/  ULEA UR4, UR5, UR4, 0x18 ;  /* 0x0000000405047291 */ /* 0x001fcc000f8ec0ff */
[----:B------:R-:W-:-:S05]  /*0120*/  LEA R5, R6, UR4, 0x2 ;  /* 0x0000000406057c11 */ /* 0x000fca000f8e10ff */
[----:B--2---:R0:W-:Y:S01]  /*0130*/  STS [R5], R4 ;  /* 0x0000000405007388 */ /* 0x0041e20000000800 */
[----:B------:R-:W-:Y:S06]  /*0140*/  BAR.SYNC.DEFER_BLOCKING 0x0 ;  /* 0x0000000000007b1d */ /* 0x000fec0000010000 */
[----:B------:R-:W-:Y:S05]  /*0150*/  @!P1 BRA `(.L_x_0) ;  /* 0x00000000002c9947 */ /* 0x000fea0003800000 */
.L_x_1:
[----:B------:R-:W-:-:S04]  /*0160*/  SHF.R.U32.HI R8, RZ, 0x1, R0 ;  /* 0x00000001ff087819 */ /* 0x000fc80000011600 */
[----:B------:R-:W-:-:S13]  /*0170*/  ISETP.GE.U32.AND P1, PT, R6, R8, PT ;  /* 0x000000080600720c */ /* 0x000fda0003f26070 */
[----:B------:R-:W-:Y:S01]  /*0180*/  @!P1 LEA R2, R8, R5, 0x2 ;  /* 0x0000000508029211 */ /* 0x000fe200078e10ff */
[----:B------:R-:W-:Y:S05]  /*0190*/  @!P1 LDS R3, [R5] ;  /* 0x0000000005039984 */ /* 0x000fea0000000800 */
[----:B------:R-:W0:Y:S02]  /*01a0*/  @!P1 LDS R2, [R2] ;  /* 0x0000000002029984 */ /* 0x000e240000000800 */
[----:B0-----:R-:W-:-:S05]  /*01b0*/  @!P1 FADD R4, R2, R3 ;  /* 0x0000000302049221 */ /* 0x001fca0000000000 */
[----:B------:R1:W-:Y:S01]  /*01c0*/  @!P1 STS [R5], R4 ;  /* 0x0000000405009388 */ /* 0x0003e20000000800 */
[----:B------:R-:W-:Y:S01]  /*01d0*/  BAR.SYNC.DEFER_BLOCKING 0x0 ;  /* 0x0000000000007b1d */ /* 0x000fe20000010000 */
[----:B------:R-:W-:Y:S01]  /*01e0*/  ISETP.GT.U32.AND P1, PT, R0, 0x3, PT ;  /* 0x000000030000780c */ /* 0x000fe20003f24070 */
[----:B------:R-:W-:-:S12]  /*01f0*/  IMAD.MOV.U32 R0, RZ, RZ, R8 ;  /* 0x000000ffff007224 */ /* 0x000fd800078e0008 */
[----:B-1----:R-:W-:Y:S05]  /*0200*/  @P1 BRA `(.L_x_1) ;  /* 0xfffffffc00d41947 */ /* 0x002fea000383ffff */
.L_x_0:
[----:B------:R-:W-:Y:S05]  /*0210*/  @P0 EXIT ;  /* 0x000000000000094d */ /* 0x000fea0003800000 */
[----:B------:R-:W1:Y:S01]  /*0220*/  S2UR UR5, SR_CgaCtaId ;  /* 0x00000000000579c3 */ /* 0x000e620000008800 */
[----:B------:R-:W-:-:S07]  /*0230*/  UMOV UR4, 0x400 ;  /* 0x0000040000047882 */ /* 0x000fce0000000000 */
[----:B------:R-:W2:Y:S01]  /*0240*/  LDC.64 R2, c[0x0][0x380] ;  /* 0x0000e000ff027b82 */ /* 0x000ea20000000a00 */
[----:B-1----:R-:W-:Y:S01]  /*0250*/  ULEA UR4, UR5, UR4, 0x18 ;  /* 0x0000000405047291 */ /* 0x002fe2000f8ec0ff */
[----:B--2---:R-:W-:-:S08]  /*0260*/  IMAD.WIDE.U32 R2, R7, 0x4, R2 ;  /* 0x0000000407027825 */ /* 0x004fd000078e0002 */
[----:B0-----:R-:W0:Y:S04]  /*0270*/  LDS R5, [UR4] ;  /* 0x00000004ff057984 */ /* 0x001e280008000800 */
[----:B0-----:R-:W-:Y:S01]  /*0280*/  STG.E desc[UR6][R2.64], R5 ;  /* 0x0000000502007986 */ /* 0x001fe2000c101906 */
[----:B------:R-:W-:Y:S05]  /*0290*/  EXIT ;  /* 0x000000000000794d */ /* 0x000fea0003800000 */
.L_x_2:
[----:B------:R-:W-:-:S00]  /*02a0*/  BRA `(.L_x_2) ;  /* 0xfffffffc00fc7947 */ /* 0x000fc0000383ffff */
[----:B------:R-:W-:-:S00]  /*02b0*/  NOP ;  /* 0x0000000000007918 */ /* 0x000fc00000000000 */
        /* <DEDUP_REMOVED lines=12> */
.L_x_3:


//--------------------- .nv.shared._Z13reduce_kernelPfS_i --------------------------
	.section	.nv.shared._Z13reduce_kernelPfS_i,"aw",@nobits
	.sectionflags	@""
	.align	16
	.zero		1024


//--------------------- .nv.shared.reserved.0     --------------------------
	.section	.nv.shared.reserved.0,"aw",@nobits
	.weak		__nv_reservedSMEM_offset_0_alias
	.size		__nv_reservedSMEM_offset_0_alias, 0, 64
	.other		__nv_reservedSMEM_offset_0_alias,@"STO_CUDA_RESERVED_SHARED STV_DEFAULT"
__nv_reservedSMEM_offset_0_alias:
	.zero		0
	.zero		64


//--------------------- .nv.constant0._Z13reduce_kernelPfS_i --------------------------
	.section	.nv.constant0._Z13reduce_kernelPfS_i,"a",@progbits
	.sectionflags	@""
	.align	4
.nv.constant0._Z13reduce_kernelPfS_i:
	.zero		916


//--------------------- SYMBOLS --------------------------

	.type		.nv.reservedSmem.offset0,@object
	.size		.nv.reservedSmem.offset0,0x4
	.type		.nv.reservedSmem.cap,@object
	.size		.nv.reservedSmem.cap,0x4
